//
// Generated by NVIDIA NVVM Compiler
//
// Compiler Build ID: CL-36424714
// Cuda compilation tools, release 13.0, V13.0.88
// Based on NVVM 20.0.0
//

.version 9.0
.target sm_100
.address_size 64

	// .globl	_Z12reduceKernelPKfPfi

.visible .entry _Z12reduceKernelPKfPfi(
	.param .u64 .ptr .align 1 _Z12reduceKernelPKfPfi_param_0,
	.param .u64 .ptr .align 1 _Z12reduceKernelPKfPfi_param_1,
	.param .u32 _Z12reduceKernelPKfPfi_param_2
)
{
	.reg .pred 	%p<8>;
	.reg .b32 	%r<17>;
	.reg .b32 	%f<16>;
	.reg .b64 	%rd<7>;

	ld.param.u64 	%rd1, [_Z12reduceKernelPKfPfi_param_0];
	ld.param.u64 	%rd2, [_Z12reduceKernelPKfPfi_param_1];
	ld.param.u32 	%r3, [_Z12reduceKernelPKfPfi_param_2];
	mov.u32 	%r4, %ctaid.x;
	mov.u32 	%r5, %ntid.x;
	mov.u32 	%r1, %tid.x;
	mad.lo.s32 	%r2, %r4, %r5, %r1;
	setp.ge.s32 	%p1, %r2, %r3;
	mov.f32 	%f15, 0f00000000;
	@%p1 bra 	$L__BB0_2;
	cvta.to.global.u64 	%rd3, %rd1;
	mul.wide.s32 	%rd4, %r2, 4;
	add.s64 	%rd5, %rd3, %rd4;
	ld.global.f32 	%f15, [%rd5];
$L__BB0_2:
	mov.b32 	%r6, %f15;
	shfl.sync.down.b32	%r7|%p2, %r6, 16, 31, -1;
	mov.b32 	%f5, %r7;
	add.f32 	%f6, %f15, %f5;
	mov.b32 	%r8, %f6;
	shfl.sync.down.b32	%r9|%p3, %r8, 8, 31, -1;
	mov.b32 	%f7, %r9;
	add.f32 	%f8, %f6, %f7;
	mov.b32 	%r10, %f8;
	shfl.sync.down.b32	%r11|%p4, %r10, 4, 31, -1;
	mov.b32 	%f9, %r11;
	add.f32 	%f10, %f8, %f9;
	mov.b32 	%r12, %f10;
	shfl.sync.down.b32	%r13|%p5, %r12, 2, 31, -1;
	mov.b32 	%f11, %r13;
	add.f32 	%f12, %f10, %f11;
	mov.b32 	%r14, %f12;
	shfl.sync.down.b32	%r15|%p6, %r14, 1, 31, -1;
	mov.b32 	%f13, %r15;
	add.f32 	%f3, %f12, %f13;
	and.b32  	%r16, %r1, 31;
	setp.ne.s32 	%p7, %r16, 0;
	@%p7 bra 	$L__BB0_4;
	cvta.to.global.u64 	%rd6, %rd2;
	atom.global.add.f32 	%f14, [%rd6], %f3;
$L__BB0_4:
	ret;

}


// ===== COMPILED SASS (sm_100) =====

	.target	sm_100

	.elftype	@"ET_EXEC"


//--------------------- .note.nv.tkinfo           --------------------------
	.section	.note.nv.tkinfo,"",@"SHT_NOTE"
	.sectionflags	@"SHF_NOTE_NV_TKINFO"
	.tkinfo
        /*0018*/ 	.word	0x00000002
        /*0030*/ 	.string	""
        /*0030*/ 	.string	"ptxas"
        /*0030*/ 	.string	"Cuda compilation tools, release 13.0, V13.0.88"
        /*0030*/ 	.string	"Build cuda_13.0.r13.0/compiler.36424714_0"
        /*0030*/ 	.string	"-arch sm_100 -m 64 "



//--------------------- .note.nv.cuinfo           --------------------------
	.section	.note.nv.cuinfo,"",@"SHT_NOTE"
	.sectionflags	@"SHF_NOTE_NV_CUINFO"
        /*0018*/ 	.short	0x0002
        /*001a*/ 	.short	0x0064
        /*001c*/ 	.short	0x0082
	.zero		2


//--------------------- .nv.info                  --------------------------
	.section	.nv.info,"",@"SHT_CUDA_INFO"
	.align	4


	//----- nvinfo : EIATTR_REGCOUNT
	.align		4
        /*0000*/ 	.byte	0x04, 0x2f
        /*0002*/ 	.short	(.L_1 - .L_0)
	.align		4
.L_0:
        /*0004*/ 	.word	index@(_Z12reduceKernelPKfPfi)
        /*0008*/ 	.word	0x0000000a


	//----- nvinfo : EIATTR_FRAME_SIZE
	.align		4
.L_1:
        /*000c*/ 	.byte	0x04, 0x11
        /*000e*/ 	.short	(.L_3 - .L_2)
	.align		4
.L_2:
        /*0010*/ 	.word	index@(_Z12reduceKernelPKfPfi)
        /*0014*/ 	.word	0x00000000


	//----- nvinfo : EIATTR_MIN_STACK_SIZE
	.align		4
.L_3:
        /*0018*/ 	.byte	0x04, 0x12
        /*001a*/ 	.short	(.L_5 - .L_4)
	.align		4
.L_4:
        /*001c*/ 	.word	index@(_Z12reduceKernelPKfPfi)
        /*0020*/ 	.word	0x00000000
.L_5:


//--------------------- .nv.compat                --------------------------
	.section	.nv.compat,"",@"SHT_CUDA_COMPAT_INFO"
	.align	4
        /*0000*/ 	.byte	0x02, 0x09, 0x00, 0x00, 0x02, 0x02, 0x01, 0x00, 0x02, 0x05, 0x05, 0x00, 0x03, 0x07, 0x01, 0x01
        /*0010*/ 	.byte	0x02, 0x03, 0x00, 0x00, 0x02, 0x06, 0x01, 0x00, 0x04, 0x0b, 0x08, 0x00, 0x09, 0x00, 0x00, 0x00
        /*0020*/ 	.byte	0x00, 0x00, 0x00, 0x00


//--------------------- .nv.info._Z12reduceKernelPKfPfi --------------------------
	.section	.nv.info._Z12reduceKernelPKfPfi,"",@"SHT_CUDA_INFO"
	.sectionflags	@""
	.align	4


	//----- nvinfo : EIATTR_CUDA_API_VERSION
	.align		4
        /*0000*/ 	.byte	0x04, 0x37
        /*0002*/ 	.short	(.L_7 - .L_6)
.L_6:
        /*0004*/ 	.word	0x00000082


	//----- nvinfo : EIATTR_KPARAM_INFO
	.align		4
.L_7:
        /*0008*/ 	.byte	0x04, 0x17
        /*000a*/ 	.short	(.L_9 - .L_8)
.L_8:
        /*000c*/ 	.word	0x00000000
        /*0010*/ 	.short	0x0002
        /*0012*/ 	.short	0x0010
        /*0014*/ 	.byte	0x00, 0xf0, 0x11, 0x00


	//----- nvinfo : EIATTR_KPARAM_INFO
	.align		4
.L_9:
        /*0018*/ 	.byte	0x04, 0x17
        /*001a*/ 	.short	(.L_11 - .L_10)
.L_10:
        /*001c*/ 	.word	0x00000000
        /*0020*/ 	.short	0x0001
        /*0022*/ 	.short	0x0008
        /*0024*/ 	.byte	0x00, 0xf5, 0x21, 0x00


	//----- nvinfo : EIATTR_KPARAM_INFO
	.align		4
.L_11:
        /*0028*/ 	.byte	0x04, 0x17
        /*002a*/ 	.short	(.L_13 - .L_12)
.L_12:
        /*002c*/ 	.word	0x00000000
        /*0030*/ 	.short	0x0000
        /*0032*/ 	.short	0x0000
        /*0034*/ 	.byte	0x00, 0xf5, 0x21, 0x00


	//----- nvinfo : EIATTR_SPARSE_MMA_MASK
	.align		4
.L_13:
        /*0038*/ 	.byte	0x03, 0x50
        /*003a*/ 	.short	0x0000


	//----- nvinfo : EIATTR_MAXREG_COUNT
	.align		4
        /*003c*/ 	.byte	0x03, 0x1b
        /*003e*/ 	.short	0x00ff


	//----- nvinfo : EIATTR_MERCURY_ISA_VERSION
	.align		4
        /*0040*/ 	.byte	0x03, 0x5f
        /*0042*/ 	.short	0x0101


	//----- nvinfo : EIATTR_COOP_GROUP_MASK_REGIDS
	.align		4
        /*0044*/ 	.byte	0x04, 0x29
        /*0046*/ 	.short	(.L_15 - .L_14)


	//   ....[0]....
.L_14:
        /*0048*/ 	.word	0xffffffff


	//   ....[1]....
        /*004c*/ 	.word	0xffffffff


	//   ....[2]....
        /*0050*/ 	.word	0xffffffff


	//   ....[3]....
        /*0054*/ 	.word	0xffffffff


	//   ....[4]....
        /*0058*/ 	.word	0xffffffff


	//----- nvinfo : EIATTR_COOP_GROUP_INSTR_OFFSETS
	.align		4
.L_15:
        /*005c*/ 	.byte	0x04, 0x28
        /*005e*/ 	.short	(.L_17 - .L_16)


	//   ....[0]....
.L_16:
        /*0060*/ 	.word	0x000000f0


	//   ....[1]....
        /*0064*/ 	.word	0x00000120


	//   ....[2]....
        /*0068*/ 	.word	0x00000140


	//   ....[3]....
        /*006c*/ 	.word	0x00000160


	//   ....[4]....
        /*0070*/ 	.word	0x00000180


	//----- nvinfo : EIATTR_VRC_CTA_INIT_COUNT
	.align		4
.L_17:
        /*0074*/ 	.byte	0x02, 0x4a
	.zero		1
	.zero		1


	//----- nvinfo : EIATTR_EXIT_INSTR_OFFSETS
	.align		4
        /*0078*/ 	.byte	0x04, 0x1c
        /*007a*/ 	.short	(.L_19 - .L_18)


	//   ....[0]....
.L_18:
        /*007c*/ 	.word	0x00000190


	//   ....[1]....
        /*0080*/ 	.word	0x000001d0


	//----- nvinfo : EIATTR_CRS_STACK_SIZE
	.align		4
.L_19:
        /*0084*/ 	.byte	0x04, 0x1e
        /*0086*/ 	.short	(.L_21 - .L_20)
.L_20:
        /*0088*/ 	.word	0x00000000


	//----- nvinfo : EIATTR_CBANK_PARAM_SIZE
	.align		4
.L_21:
        /*008c*/ 	.byte	0x03, 0x19
        /*008e*/ 	.short	0x0014


	//----- nvinfo : EIATTR_PARAM_CBANK
	.align		4
        /*0090*/ 	.byte	0x04, 0x0a
        /*0092*/ 	.short	(.L_23 - .L_22)
	.align		4
.L_22:
        /*0094*/ 	.word	index@(.nv.constant0._Z12reduceKernelPKfPfi)
        /*0098*/ 	.short	0x0380
        /*009a*/ 	.short	0x0014


	//----- nvinfo : EIATTR_SW_WAR
	.align		4
.L_23:
        /*009c*/ 	.byte	0x04, 0x36
        /*009e*/ 	.short	(.L_25 - .L_24)
.L_24:
        /*00a0*/ 	.word	0x00000008
.L_25:


//--------------------- .nv.callgraph             --------------------------
	.section	.nv.callgraph,"",@"SHT_CUDA_CALLGRAPH"
	.align	4
	.sectionentsize	8
	.align		4
        /*0000*/ 	.word	0x00000000
	.align		4
        /*0004*/ 	.word	0xffffffff
	.align		4
        /*0008*/ 	.word	0x00000000
	.align		4
        /*000c*/ 	.word	0xfffffffe
	.align		4
        /*0010*/ 	.word	0x00000000
	.align		4
        /*0014*/ 	.word	0xfffffffd
	.align		4
        /*0018*/ 	.word	0x00000000
	.align		4
        /*001c*/ 	.word	0xfffffffc


//--------------------- .text._Z12reduceKernelPKfPfi --------------------------
	.section	.text._Z12reduceKernelPKfPfi,"ax",@progbits
	.align	128
        .global         _Z12reduceKernelPKfPfi
        .type           _Z12reduceKernelPKfPfi,@function
        .size           _Z12reduceKernelPKfPfi,(.L_x_3 - _Z12reduceKernelPKfPfi)
        .other          _Z12reduceKernelPKfPfi,@"STO_CUDA_ENTRY STV_DEFAULT"
_Z12reduceKernelPKfPfi:
.text._Z12reduceKernelPKfPfi:
[----:B------:R-:W-:Y:S01]  /*0000*/  LDC R1, c[0x0][0x37c] ;  /* 0x0000df00ff017b82 */ /* 0x000fe20000000800 */
[----:B------:R-:W0:Y:S07]  /*0010*/  S2R R6, SR_TID.X ;  /* 0x0000000000067919 */ /* 0x000e2e0000002100 */
[----:B------:R-:W0:Y:S01]  /*0020*/  S2UR UR4, SR_CTAID.X ;  /* 0x00000000000479c3 */ /* 0x000e220000002500 */
[----:B------:R-:W1:Y:S01]  /*0030*/  LDCU UR5, c[0x0][0x390] ;  /* 0x00007200ff0577ac */ /* 0x000e620008000800 */
[----:B------:R-:W-:Y:S01]  /*0040*/  BSSY.RECONVERGENT B0, `(.L_x_0) ;  /* 0x000000a000007945 */ /* 0x000fe20003800200 */
[----:B------:R-:W-:-:S05]  /*0050*/  HFMA2 R2, -RZ, RZ, 0, 0 ;  /* 0x00000000ff027431 */ /* 0x000fca00000001ff */
[----:B------:R-:W0:Y:S02]  /*0060*/  LDC R5, c[0x0][0x360] ;  /* 0x0000d800ff057b82 */ /* 0x000e240000000800 */
[----:B0-----:R-:W-:-:S05]  /*0070*/  IMAD R5, R5, UR4, R6 ;  /* 0x0000000405057c24 */ /* 0x001fca000f8e0206 */
[----:B-1----:R-:W-:Y:S01]  /*0080*/  ISETP.GE.AND P0, PT, R5, UR5, PT ;  /* 0x0000000505007c0c */ /* 0x002fe2000bf06270 */
[----:B------:R-:W0:-:S12]  /*0090*/  LDCU.64 UR4, c[0x0][0x358] ;  /* 0x00006b00ff0477ac */ /* 0x000e180008000a00 */
[----:B------:R-:W-:Y:S05]  /*00a0*/  @P0 BRA `(.L_x_1) ;  /* 0x00000000000c0947 */ /* 0x000fea0003800000 */
[----:B------:R-:W1:Y:S02]  /*00b0*/  LDC.64 R2, c[0x0][0x380] ;  /* 0x0000e000ff027b82 */ /* 0x000e640000000a00 */
[----:B-1----:R-:W-:-:S06]  /*00c0*/  IMAD.WIDE R2, R5, 0x4, R2 ;  /* 0x0000000405027825 */ /* 0x002fcc00078e0202 */
[----:B0-----:R1:W5:Y:S02]  /*00d0*/  LDG.E R2, desc[UR4][R2.64] ;  /* 0x0000000402027981 */ /* 0x001364000c1e1900 */
.L_x_1:
[----:B0-----:R-:W-:Y:S05]  /*00e0*/  BSYNC.RECONVERGENT B0 ;  /* 0x0000000000007941 */ /* 0x001fea0003800200 */
.L_x_0:
[----:B-1---5:R-:W0:Y:S01]  /*00f0*/  SHFL.DOWN PT, R3, R2, 0x10, 0x1f ;  /* 0x0a001f0002037f89 */ /* 0x022e2200000e0000 */
[----:B------:R-:W-:Y:S01]  /*0100*/  LOP3.LUT P0, RZ, R6, 0x1f, RZ, 0xc0, !PT ;  /* 0x0000001f06ff7812 */ /* 0x000fe2000780c0ff */
[----:B0-----:R-:W-:-:S05]  /*0110*/  FADD R3, R3, R2 ;  /* 0x0000000203037221 */ /* 0x001fca0000000000 */
[----:B------:R-:W0:Y:S02]  /*0120*/  SHFL.DOWN PT, R0, R3, 0x8, 0x1f ;  /* 0x09001f0003007f89 */ /* 0x000e2400000e0000 */
[----:B0-----:R-:W-:-:S05]  /*0130*/  FADD R0, R3, R0 ;  /* 0x0000000003007221 */ /* 0x001fca0000000000 */
[----:B------:R-:W0:Y:S02]  /*0140*/  SHFL.DOWN PT, R5, R0, 0x4, 0x1f ;  /* 0x08801f0000057f89 */ /* 0x000e2400000e0000 */
[----:B0-----:R-:W-:-:S05]  /*0150*/  FADD R5, R0, R5 ;  /* 0x0000000500057221 */ /* 0x001fca0000000000 */
[----:B------:R-:W0:Y:S02]  /*0160*/  SHFL.DOWN PT, R4, R5, 0x2, 0x1f ;  /* 0x08401f0005047f89 */ /* 0x000e2400000e0000 */
[----:B0-----:R-:W-:-:S05]  /*0170*/  FADD R4, R5, R4 ;  /* 0x0000000405047221 */ /* 0x001fca0000000000 */
[----:B------:R0:W1:Y:S01]  /*0180*/  SHFL.DOWN PT, R7, R4, 0x1, 0x1f ;  /* 0x08201f0004077f89 */ /* 0x00006200000e0000 */
[----:B------:R-:W-:Y:S05]  /*0190*/  @P0 EXIT ;  /* 0x000000000000094d */ /* 0x000fea0003800000 */
[----:B------:R-:W2:Y:S01]  /*01a0*/  LDC.64 R2, c[0x0][0x388] ;  /* 0x0000e200ff027b82 */ /* 0x000ea20000000a00 */
[----:B-1----:R-:W-:-:S05]  /*01b0*/  FADD R7, R4, R7 ;  /* 0x0000000704077221 */ /* 0x002fca0000000000 */
[----:B--2---:R-:W-:Y:S01]  /*01c0*/  REDG.E.ADD.F32.FTZ.RN.STRONG.GPU desc[UR4][R2.64], R7 ;  /* 0x00000007020079a6 */ /* 0x004fe2000c12f304 */
[----:B------:R-:W-:Y:S05]  /*01d0*/  EXIT ;  /* 0x000000000000794d */ /* 0x000fea0003800000 */
.L_x_2:
[----:B------:R-:W-:-:S00]  /*01e0*/  BRA `(.L_x_2) ;  /* 0xfffffffc00fc7947 */ /* 0x000fc0000383ffff */
[----:B------:R-:W-:-:S00]  /*01f0*/  NOP ;  /* 0x0000000000007918 */ /* 0x000fc00000000000 */
        /* <DEDUP_REMOVED lines=8> */
.L_x_3:


//--------------------- .nv.shared.reserved.0     --------------------------
	.section	.nv.shared.reserved.0,"aw",@nobits
	.weak		__nv_reservedSMEM_offset_0_alias
	.size		__nv_reservedSMEM_offset_0_alias, 0, 64
	.other		__nv_reservedSMEM_offset_0_alias,@"STO_CUDA_RESERVED_SHARED STV_DEFAULT"
__nv_reservedSMEM_offset_0_alias:
	.zero		0
	.zero		64


//--------------------- .nv.constant0._Z12reduceKernelPKfPfi --------------------------
	.section	.nv.constant0._Z12reduceKernelPKfPfi,"a",@progbits
	.sectionflags	@""
	.align	4
.nv.constant0._Z12reduceKernelPKfPfi:
	.zero		916


//--------------------- SYMBOLS --------------------------

	.type		.nv.reservedSmem.offset0,@object
	.size		.nv.reservedSmem.offset0,0x4
